	.headerflags	@"EF_CUDA_TEXMODE_UNIFIED EF_CUDA_64BIT_ADDRESS EF_CUDA_ACCELERATORS EF_CUDA_SM90 EF_CUDA_VIRTUAL_SM(EF_CUDA_SM90)"
	.elftype	@"ET_EXEC"


//--------------------- .nv.info                  --------------------------
	.section	.nv.info,"",@"SHT_CUDA_INFO"
	.align	4


	//----- nvinfo : EIATTR_REGCOUNT
	.align		4
        /*0000*/ 	.byte	0x04, 0x2f
        /*0002*/ 	.short	(.L_3 - .L_2)
	.align		4
.L_2:
        /*0004*/ 	.word	index@(triton_poi_fused__native_batch_norm_legit_no_training__unsafe_index_add_relu_7)
        /*0008*/ 	.word	0x00000020


	//----- nvinfo : EIATTR_MIN_STACK_SIZE
	.align		4
.L_3:
        /*000c*/ 	.byte	0x04, 0x12
        /*000e*/ 	.short	(.L_5 - .L_4)
	.align		4
.L_4:
        /*0010*/ 	.word	index@(triton_poi_fused__native_batch_norm_legit_no_training__unsafe_index_add_relu_7)
        /*0014*/ 	.word	0x00000000


	//----- nvinfo : EIATTR_FRAME_SIZE
	.align		4
.L_5:
        /*0018*/ 	.byte	0x04, 0x11
        /*001a*/ 	.short	(.L_7 - .L_6)
	.align		4
.L_6:
        /*001c*/ 	.word	index@(triton_poi_fused__native_batch_norm_legit_no_training__unsafe_index_add_relu_7)
        /*0020*/ 	.word	0x00000000


	//----- nvinfo : EIATTR_MIN_STACK_SIZE
	.align		4
.L_7:
        /*0024*/ 	.byte	0x04, 0x12
        /*0026*/ 	.short	(.L_9 - .L_8)
	.align		4
.L_8:
        /*0028*/ 	.word	index@(triton_poi_fused__native_batch_norm_legit_no_training__unsafe_index_add_relu_7)
        /*002c*/ 	.word	0x00000000
.L_9:


//--------------------- .nv.info.triton_poi_fused__native_batch_norm_legit_no_training__unsafe_index_add_relu_7 --------------------------
	.section	.nv.info.triton_poi_fused__native_batch_norm_legit_no_training__unsafe_index_add_relu_7,"",@"SHT_CUDA_INFO"
	.sectionflags	@""
	.align	4


	//----- nvinfo : EIATTR_CUDA_API_VERSION
	.align		4
        /*0000*/ 	.byte	0x04, 0x37
        /*0002*/ 	.short	(.L_11 - .L_10)
.L_10:
        /*0004*/ 	.word	0x0000007c


	//----- nvinfo : EIATTR_KPARAM_INFO
	.align		4
.L_11:
        /*0008*/ 	.byte	0x04, 0x17
        /*000a*/ 	.short	(.L_13 - .L_12)
.L_12:
        /*000c*/ 	.word	0x00000000
        /*0010*/ 	.short	0x000a
        /*0012*/ 	.short	0x004c
        /*0014*/ 	.byte	0x00, 0xf0, 0x11, 0x00


	//----- nvinfo : EIATTR_KPARAM_INFO
	.align		4
.L_13:
        /*0018*/ 	.byte	0x04, 0x17
        /*001a*/ 	.short	(.L_15 - .L_14)
.L_14:
        /*001c*/ 	.word	0x00000000
        /*0020*/ 	.short	0x0009
        /*0022*/ 	.short	0x0048
        /*0024*/ 	.byte	0x00, 0xf0, 0x11, 0x00


	//----- nvinfo : EIATTR_KPARAM_INFO
	.align		4
.L_15:
        /*0028*/ 	.byte	0x04, 0x17
        /*002a*/ 	.short	(.L_17 - .L_16)
.L_16:
        /*002c*/ 	.word	0x00000000
        /*0030*/ 	.short	0x0008
        /*0032*/ 	.short	0x0040
        /*0034*/ 	.byte	0x00, 0xf4, 0x21, 0x00


	//----- nvinfo : EIATTR_KPARAM_INFO
	.align		4
.L_17:
        /*0038*/ 	.byte	0x04, 0x17
        /*003a*/ 	.short	(.L_19 - .L_18)
.L_18:
        /*003c*/ 	.word	0x00000000
        /*0040*/ 	.short	0x0007
        /*0042*/ 	.short	0x0038
        /*0044*/ 	.byte	0x00, 0xf4, 0x21, 0x00


	//----- nvinfo : EIATTR_KPARAM_INFO
	.align		4
.L_19:
        /*0048*/ 	.byte	0x04, 0x17
        /*004a*/ 	.short	(.L_21 - .L_20)
.L_20:
        /*004c*/ 	.word	0x00000000
        /*0050*/ 	.short	0x0006
        /*0052*/ 	.short	0x0030
        /*0054*/ 	.byte	0x00, 0xf4, 0x21, 0x00


	//----- nvinfo : EIATTR_KPARAM_INFO
	.align		4
.L_21:
        /*0058*/ 	.byte	0x04, 0x17
        /*005a*/ 	.short	(.L_23 - .L_22)
.L_22:
        /*005c*/ 	.word	0x00000000
        /*0060*/ 	.short	0x0005
        /*0062*/ 	.short	0x0028
        /*0064*/ 	.byte	0x00, 0xf4, 0x21, 0x00


	//----- nvinfo : EIATTR_KPARAM_INFO
	.align		4
.L_23:
        /*0068*/ 	.byte	0x04, 0x17
        /*006a*/ 	.short	(.L_25 - .L_24)
.L_24:
        /*006c*/ 	.word	0x00000000
        /*0070*/ 	.short	0x0004
        /*0072*/ 	.short	0x0020
        /*0074*/ 	.byte	0x00, 0xf4, 0x21, 0x00


	//----- nvinfo : EIATTR_KPARAM_INFO
	.align		4
.L_25:
        /*0078*/ 	.byte	0x04, 0x17
        /*007a*/ 	.short	(.L_27 - .L_26)
.L_26:
        /*007c*/ 	.word	0x00000000
        /*0080*/ 	.short	0x0003
        /*0082*/ 	.short	0x0018
        /*0084*/ 	.byte	0x00, 0xf4, 0x21, 0x00


	//----- nvinfo : EIATTR_KPARAM_INFO
	.align		4
.L_27:
        /*0088*/ 	.byte	0x04, 0x17
        /*008a*/ 	.short	(.L_29 - .L_28)
.L_28:
        /*008c*/ 	.word	0x00000000
        /*0090*/ 	.short	0x0002
        /*0092*/ 	.short	0x0010
        /*0094*/ 	.byte	0x00, 0xf4, 0x21, 0x00


	//----- nvinfo : EIATTR_KPARAM_INFO
	.align		4
.L_29:
        /*0098*/ 	.byte	0x04, 0x17
        /*009a*/ 	.short	(.L_31 - .L_30)
.L_30:
        /*009c*/ 	.word	0x00000000
        /*00a0*/ 	.short	0x0001
        /*00a2*/ 	.short	0x0008
        /*00a4*/ 	.byte	0x00, 0xf4, 0x21, 0x00


	//----- nvinfo : EIATTR_KPARAM_INFO
	.align		4
.L_31:
        /*00a8*/ 	.byte	0x04, 0x17
        /*00aa*/ 	.short	(.L_33 - .L_32)
.L_32:
        /*00ac*/ 	.word	0x00000000
        /*00b0*/ 	.short	0x0000
        /*00b2*/ 	.short	0x0000
        /*00b4*/ 	.byte	0x00, 0xf4, 0x21, 0x00


	//----- nvinfo : EIATTR_SPARSE_MMA_MASK
	.align		4
.L_33:
        /*00b8*/ 	.byte	0x03, 0x50
        /*00ba*/ 	.short	0x0000


	//----- nvinfo : EIATTR_MAXREG_COUNT
	.align		4
        /*00bc*/ 	.byte	0x03, 0x1b
        /*00be*/ 	.short	0x00ff


	//----- nvinfo : EIATTR_EXIT_INSTR_OFFSETS
	.align		4
        /*00c0*/ 	.byte	0x04, 0x1c
        /*00c2*/ 	.short	(.L_35 - .L_34)


	//   ....[0]....
.L_34:
        /*00c4*/ 	.word	0x000008c0


	//   ....[1]....
        /*00c8*/ 	.word	0x000008e0


	//----- nvinfo : EIATTR_REQNTID
	.align		4
.L_35:
        /*00cc*/ 	.byte	0x04, 0x10
        /*00ce*/ 	.short	(.L_37 - .L_36)
.L_36:
        /*00d0*/ 	.word	0x00000080
        /*00d4*/ 	.word	0x00000001
        /*00d8*/ 	.word	0x00000001


	//----- nvinfo : EIATTR_CBANK_PARAM_SIZE
	.align		4
.L_37:
        /*00dc*/ 	.byte	0x03, 0x19
        /*00de*/ 	.short	0x0050


	//----- nvinfo : EIATTR_PARAM_CBANK
	.align		4
        /*00e0*/ 	.byte	0x04, 0x0a
        /*00e2*/ 	.short	(.L_39 - .L_38)
	.align		4
.L_38:
        /*00e4*/ 	.word	index@(.nv.constant0.triton_poi_fused__native_batch_norm_legit_no_training__unsafe_index_add_relu_7)
        /*00e8*/ 	.short	0x0210
        /*00ea*/ 	.short	0x0050


	//----- nvinfo : EIATTR_SW_WAR
	.align		4
.L_39:
        /*00ec*/ 	.byte	0x04, 0x36
        /*00ee*/ 	.short	(.L_41 - .L_40)
.L_40:
        /*00f0*/ 	.word	0x00000008
.L_41:


//--------------------- .nv.callgraph             --------------------------
	.section	.nv.callgraph,"",@"SHT_CUDA_CALLGRAPH"
	.align	4
	.sectionentsize	8
	.align		4
        /*0000*/ 	.word	0x00000000
	.align		4
        /*0004*/ 	.word	0xffffffff
	.align		4
        /*0008*/ 	.word	0x00000000
	.align		4
        /*000c*/ 	.word	0xfffffffe
	.align		4
        /*0010*/ 	.word	0x00000000
	.align		4
        /*0014*/ 	.word	0xfffffffd
	.align		4
        /*0018*/ 	.word	0x00000000
	.align		4
        /*001c*/ 	.word	0xfffffffc


//--------------------- .nv.constant4             --------------------------
	.section	.nv.constant4,"a",@progbits
	.align	8
	.align		8
.nv.constant4:
        /*0000*/ 	.dword	_$_str
	.align		8
        /*0008*/ 	.dword	_$_str_$_2


//--------------------- .text.triton_poi_fused__native_batch_norm_legit_no_training__unsafe_index_add_relu_7 --------------------------
	.section	.text.triton_poi_fused__native_batch_norm_legit_no_training__unsafe_index_add_relu_7,"ax",@progbits
	.sectionflags	@"SHF_BARRIERS=1"
	.align	128
        .global         triton_poi_fused__native_batch_norm_legit_no_training__unsafe_index_add_relu_7
        .type           triton_poi_fused__native_batch_norm_legit_no_training__unsafe_index_add_relu_7,@function
        .size           triton_poi_fused__native_batch_norm_legit_no_training__unsafe_index_add_relu_7,(.L_x_1 - triton_poi_fused__native_batch_norm_legit_no_training__unsafe_index_add_relu_7)
        .other          triton_poi_fused__native_batch_norm_legit_no_training__unsafe_index_add_relu_7,@"STO_CUDA_ENTRY STV_DEFAULT"
triton_poi_fused__native_batch_norm_legit_no_training__unsafe_index_add_relu_7:
.text.triton_poi_fused__native_batch_norm_legit_no_training__unsafe_index_add_relu_7:
[----:B------:R-:W0:Y:S01]  /*0000*/  LDC R1, c[0x0][0x28] ;  /* 0x00000a00ff017b82 */ /* 0x000e220000000800 */
[----:B------:R-:W1:Y:S07]  /*0010*/  S2R R7, SR_TID.X ;  /* 0x0000000000077919 */ /* 0x000e6e0000002100 */
[----:B------:R-:W2:Y:S01]  /*0020*/  LDC.64 R22, c[0x0][0x210] ;  /* 0x00008400ff167b82 */ /* 0x000ea20000000a00 */
[----:B------:R-:W-:Y:S01]  /*0030*/  ULDC.64 UR6, c[0x0][0x208] ;  /* 0x0000820000067ab9 */ /* 0x000fe20000000a00 */
[----:B------:R-:W-:Y:S01]  /*0040*/  CS2R R12, SRZ ;  /* 0x00000000000c7805 */ /* 0x000fe2000001ff00 */
[----:B------:R-:W3:Y:S01]  /*0050*/  S2R R2, SR_CTAID.X ;  /* 0x0000000000027919 */ /* 0x000ee20000002500 */
[----:B------:R-:W4:Y:S04]  /*0060*/  S2R R0, SR_CTAID.Y ;  /* 0x0000000000007919 */ /* 0x000f280000002600 */
[----:B------:R-:W5:Y:S08]  /*0070*/  LDC.64 R18, c[0x0][0x220] ;  /* 0x00008800ff127b82 */ /* 0x000f700000000a00 */
[----:B------:R-:W5:Y:S08]  /*0080*/  LDC.64 R4, c[0x0][0x228] ;  /* 0x00008a00ff047b82 */ /* 0x000f700000000a00 */
[----:B------:R-:W5:Y:S01]  /*0090*/  LDC.64 R20, c[0x0][0x238] ;  /* 0x00008e00ff147b82 */ /* 0x000f620000000a00 */
[----:B-1----:R-:W-:-:S07]  /*00a0*/  IMAD.SHL.U32 R6, R7, 0x2, RZ ;  /* 0x0000000207067824 */ /* 0x002fce00078e00ff */
[----:B------:R-:W1:Y:S01]  /*00b0*/  LDC.64 R24, c[0x0][0x230] ;  /* 0x00008c00ff187b82 */ /* 0x000e620000000a00 */
[----:B---3--:R-:W-:Y:S02]  /*00c0*/  SHF.R.S32.HI R3, RZ, 0x1f, R2 ;  /* 0x0000001fff037819 */ /* 0x008fe40000011402 */
[----:B------:R-:W-:Y:S02]  /*00d0*/  LOP3.LUT R6, R6, 0xfe, RZ, 0xc0, !PT ;  /* 0x000000fe06067812 */ /* 0x000fe400078ec0ff */
[----:B------:R-:W-:Y:S02]  /*00e0*/  LEA.HI R3, R3, R2, RZ, 0x2 ;  /* 0x0000000203037211 */ /* 0x000fe400078f10ff */
[----:B----4-:R-:W-:Y:S02]  /*00f0*/  PRMT R28, R6, 0x6540, R0 ;  /* 0x00006540061c7816 */ /* 0x010fe40000000000 */
[----:B------:R-:W-:Y:S02]  /*0100*/  LOP3.LUT R9, R3, 0xfffffffc, RZ, 0xc0, !PT ;  /* 0xfffffffc03097812 */ /* 0x000fe400078ec0ff */
[----:B------:R-:W-:-:S02]  /*0110*/  SHF.R.S32.HI R11, RZ, 0x1f, R28 ;  /* 0x0000001fff0b7819 */ /* 0x000fc4000001141c */
[C---:B------:R-:W-:Y:S01]  /*0120*/  ISETP.GE.AND P0, PT, R2.reuse, 0x10, PT ;  /* 0x000000100200780c */ /* 0x040fe20003f06270 */
[----:B------:R-:W-:Y:S01]  /*0130*/  IMAD.IADD R9, R2, 0x1, -R9 ;  /* 0x0000000102097824 */ /* 0x000fe200078e0a09 */
[----:B------:R-:W-:Y:S02]  /*0140*/  LEA.HI R26, R11, R28, RZ, 0x7 ;  /* 0x0000001c0b1a7211 */ /* 0x000fe400078f38ff */
[----:B------:R-:W-:Y:S01]  /*0150*/  SHF.R.S32.HI R3, RZ, 0x2, R3 ;  /* 0x00000002ff037819 */ /* 0x000fe20000011403 */
[--C-:B--2---:R-:W-:Y:S01]  /*0160*/  IMAD.WIDE R8, R9, 0x8, R22.reuse ;  /* 0x0000000809087825 */ /* 0x104fe200078e0216 */
[----:B------:R-:W-:Y:S02]  /*0170*/  LOP3.LUT R11, R26, 0xffffff80, RZ, 0xc0, !PT ;  /* 0xffffff801a0b7812 */ /* 0x000fe400078ec0ff */
[----:B------:R-:W-:Y:S01]  /*0180*/  ISETP.GE.AND P3, PT, R28, 0x200, PT ;  /* 0x000002001c00780c */ /* 0x000fe20003f66270 */
[----:B------:R-:W-:-:S04]  /*0190*/  IMAD.WIDE R22, R3, 0x8, R22 ;  /* 0x0000000803167825 */ /* 0x000fc800078e0216 */
[----:B------:R-:W-:Y:S01]  /*01a0*/  IMAD.IADD R3, R28, 0x1, -R11 ;  /* 0x000000011c037824 */ /* 0x000fe200078e0a0b */
[----:B------:R-:W-:Y:S01]  /*01b0*/  CS2R R10, SRZ ;  /* 0x00000000000a7805 */ /* 0x000fe2000001ff00 */
[----:B------:R-:W-:Y:S01]  /*01c0*/  IMAD.SHL.U32 R27, R0, 0x100, RZ ;  /* 0x00000100001b7824 */ /* 0x000fe200078e00ff */
[----:B------:R-:W-:Y:S02]  /*01d0*/  LOP3.LUT R7, R7, 0x7f, RZ, 0xc0, !PT ;  /* 0x0000007f07077812 */ /* 0x000fe400078ec0ff */
[----:B------:R-:W-:Y:S01]  /*01e0*/  CS2R R14, SRZ ;  /* 0x00000000000e7805 */ /* 0x000fe2000001ff00 */
[----:B------:R2:W3:Y:S01]  /*01f0*/  @!P0 LDG.E.EL.64 R12, desc[UR6][R8.64] ;  /* 0x00000006080c8981 */ /* 0x0004e2000c2e1b00 */
[----:B-----5:R-:W-:-:S03]  /*0200*/  IMAD.WIDE R18, R3, 0x4, R18 ;  /* 0x0000000403127825 */ /* 0x020fc600078e0212 */
[----:B------:R4:W5:Y:S01]  /*0210*/  @!P0 LDG.E.EL.64 R10, desc[UR6][R22.64] ;  /* 0x00000006160a8981 */ /* 0x000962000c2e1b00 */
[----:B------:R-:W-:Y:S02]  /*0220*/  CS2R R16, SRZ ;  /* 0x0000000000107805 */ /* 0x000fe4000001ff00 */
[----:B------:R-:W-:Y:S01]  /*0230*/  PRMT R29, R7, 0x6540, R0 ;  /* 0x00006540071d7816 */ /* 0x000fe20000000000 */
[C---:B0-----:R-:W-:Y:S01]  /*0240*/  IMAD.WIDE R4, R3.reuse, 0x4, R4 ;  /* 0x0000000403047825 */ /* 0x041fe200078e0204 */
[----:B------:R-:W-:Y:S01]  /*0250*/  LOP3.LUT R27, R27, 0x80, R7, 0xfe, !PT ;  /* 0x000000801b1b7812 */ /* 0x000fe200078efe07 */
[----:B------:R0:W5:Y:S01]  /*0260*/  @!P3 LDG.E.EL.64 R14, desc[UR6][R18.64] ;  /* 0x00000006120eb981 */ /* 0x000162000c2e1b00 */
[----:B--2---:R-:W-:Y:S01]  /*0270*/  CS2R R8, SRZ ;  /* 0x0000000000087805 */ /* 0x004fe2000001ff00 */
[----:B------:R-:W-:Y:S01]  /*0280*/  IMAD.WIDE R20, R3, 0x4, R20 ;  /* 0x0000000403147825 */ /* 0x000fe200078e0214 */
[----:B----4-:R-:W2:Y:S01]  /*0290*/  LDC.64 R22, c[0x0][0x240] ;  /* 0x00009000ff167b82 */ /* 0x010ea20000000a00 */
[----:B------:R-:W-:Y:S01]  /*02a0*/  ISETP.LT.AND P2, PT, R29, 0x200, !P0 ;  /* 0x000002001d00780c */ /* 0x000fe20004741270 */
[----:B------:R4:W5:Y:S01]  /*02b0*/  @!P3 LDG.E.EL.64 R16, desc[UR6][R4.64] ;  /* 0x000000060410b981 */ /* 0x000962000c2e1b00 */
[----:B------:R-:W-:Y:S01]  /*02c0*/  ISETP.LT.AND P1, PT, R27, 0x200, !P0 ;  /* 0x000002001b00780c */ /* 0x000fe20004721270 */
[----:B-1----:R-:W-:Y:S01]  /*02d0*/  IMAD.WIDE R24, R3, 0x4, R24 ;  /* 0x0000000403187825 */ /* 0x002fe200078e0218 */
[----:B0-----:R-:W-:-:S03]  /*02e0*/  CS2R R18, SRZ ;  /* 0x0000000000127805 */ /* 0x001fc6000001ff00 */
[----:B------:R-:W-:Y:S01]  /*02f0*/  IMAD.MOV.U32 R0, RZ, RZ, RZ ;  /* 0x000000ffff007224 */ /* 0x000fe200078e00ff */
[----:B------:R-:W0:Y:S01]  /*0300*/  S2UR UR5, SR_CgaCtaId ;  /* 0x00000000000579c3 */ /* 0x000e220000008800 */
[----:B------:R1:W5:Y:S01]  /*0310*/  @!P3 LDG.E.EL.64 R8, desc[UR6][R24.64] ;  /* 0x000000061808b981 */ /* 0x000362000c2e1b00 */
[--C-:B----4-:R-:W-:Y:S02]  /*0320*/  IMAD R5, R29, 0x10, R2.reuse ;  /* 0x000000101d057824 */ /* 0x110fe400078e0202 */
[----:B------:R-:W-:Y:S01]  /*0330*/  IMAD R4, R27, 0x10, R2 ;  /* 0x000000101b047824 */ /* 0x000fe200078e0202 */
[----:B------:R2:W4:Y:S01]  /*0340*/  @!P3 LDG.E.EL.64 R18, desc[UR6][R20.64] ;  /* 0x000000061412b981 */ /* 0x000522000c2e1b00 */
[----:B------:R-:W-:Y:S02]  /*0350*/  IMAD.MOV.U32 R27, RZ, RZ, RZ ;  /* 0x000000ffff1b7224 */ /* 0x000fe400078e00ff */
[----:B-1----:R-:W1:Y:S01]  /*0360*/  LDC.64 R24, c[0x0][0x218] ;  /* 0x00008600ff187b82 */ /* 0x002e620000000a00 */
[----:B--2---:R-:W-:-:S04]  /*0370*/  IMAD.WIDE R20, R5, 0x4, R22 ;  /* 0x0000000405147825 */ /* 0x004fc800078e0216 */
[----:B------:R-:W-:Y:S01]  /*0380*/  IMAD.WIDE R22, R4, 0x4, R22 ;  /* 0x0000000404167825 */ /* 0x000fe200078e0216 */
[----:B------:R2:W4:Y:S04]  /*0390*/  @P2 LDG.E.EL R0, desc[UR6][R20.64] ;  /* 0x0000000614002981 */ /* 0x000528000c2e1900 */
[----:B------:R-:W4:Y:S01]  /*03a0*/  @P1 LDG.E.EL R27, desc[UR6][R22.64] ;  /* 0x00000006161b1981 */ /* 0x000f22000c2e1900 */
[----:B------:R-:W-:Y:S02]  /*03b0*/  UMOV UR4, 0x400 ;  /* 0x0000040000047882 */ /* 0x000fe40000000000 */
[----:B0-----:R-:W-:-:S06]  /*03c0*/  UPRMT UR4, UR5, 0x654, UR4 ;  /* 0x0000065405047896 */ /* 0x001fcc0008000004 */
[----:B--2---:R-:W-:Y:S01]  /*03d0*/  LEA R20, R7, UR4, 0x2 ;  /* 0x0000000407147c11 */ /* 0x004fe2000f8e10ff */
[----:B------:R-:W-:Y:S01]  /*03e0*/  IMAD.SHL.U32 R21, R26, 0x10, RZ ;  /* 0x000000101a157824 */ /* 0x000fe200078e00ff */
[----:B------:R-:W-:-:S04]  /*03f0*/  ISETP.LT.AND P0, PT, R28, 0x200, !P0 ;  /* 0x000002001c00780c */ /* 0x000fc80004701270 */
[----:B------:R-:W-:Y:S02]  /*0400*/  LOP3.LUT R21, R21, 0xfffff800, RZ, 0xc0, !PT ;  /* 0xfffff80015157812 */ /* 0x000fe400078ec0ff */
[----:B---3--:R-:W-:-:S04]  /*0410*/  SHF.R.U32.HI R29, RZ, 0x1d, R13 ;  /* 0x0000001dff1d7819 */ /* 0x008fc8000001160d */
[----:B------:R-:W-:-:S04]  /*0420*/  LOP3.LUT R29, R29, 0x4, RZ, 0xc0, !PT ;  /* 0x000000041d1d7812 */ /* 0x000fc800078ec0ff */
[----:B------:R-:W-:Y:S02]  /*0430*/  IADD3 R12, P3, R12, R29, RZ ;  /* 0x0000001d0c0c7210 */ /* 0x000fe40007f7e0ff */
[----:B-----5:R-:W-:-:S03]  /*0440*/  SHF.R.U32.HI R29, RZ, 0x1d, R11 ;  /* 0x0000001dff1d7819 */ /* 0x020fc6000001160b */
[----:B------:R-:W-:Y:S01]  /*0450*/  IMAD.X R13, RZ, RZ, R13, P3 ;  /* 0x000000ffff0d7224 */ /* 0x000fe200018e060d */
[----:B-1----:R-:W-:-:S04]  /*0460*/  LEA R24, P3, R12, R24, 0x9 ;  /* 0x000000180c187211 */ /* 0x002fc800078648ff */
[----:B------:R-:W-:Y:S02]  /*0470*/  LEA.HI.X R25, R12, R25, R13, 0x9, P3 ;  /* 0x000000190c197211 */ /* 0x000fe400018f4c0d */
[----:B------:R-:W-:Y:S01]  /*0480*/  LOP3.LUT R13, R29, 0x4, RZ, 0xc0, !PT ;  /* 0x000000041d0d7812 */ /* 0x000fe200078ec0ff */
[----:B------:R-:W-:-:S03]  /*0490*/  IMAD.WIDE R24, R3, 0x4, R24 ;  /* 0x0000000403187825 */ /* 0x000fc600078e0218 */
[----:B------:R-:W-:-:S05]  /*04a0*/  IADD3 R13, P3, R10, R13, RZ ;  /* 0x0000000d0a0d7210 */ /* 0x000fca0007f7e0ff */
[----:B------:R-:W-:Y:S01]  /*04b0*/  IMAD.X R11, RZ, RZ, R11, P3 ;  /* 0x000000ffff0b7224 */ /* 0x000fe200018e060b */
[C---:B------:R-:W-:Y:S01]  /*04c0*/  LEA R10, P3, R13.reuse, R24, 0xb ;  /* 0x000000180d0a7211 */ /* 0x040fe200078658ff */
[----:B----4-:R0:W-:Y:S04]  /*04d0*/  STS [R20], R0 ;  /* 0x0000000014007388 */ /* 0x0101e80000000800 */
[----:B------:R-:W-:Y:S01]  /*04e0*/  STS [R20+0x200], R27 ;  /* 0x0002001b14007388 */ /* 0x000fe20000000800 */
[----:B------:R-:W-:Y:S02]  /*04f0*/  LEA.HI.X R11, R13, R25, R11, 0xb, P3 ;  /* 0x000000190d0b7211 */ /* 0x000fe400018f5c0b */
[----:B------:R-:W-:Y:S01]  /*0500*/  CS2R R12, SRZ ;  /* 0x00000000000c7805 */ /* 0x000fe2000001ff00 */
[----:B------:R-:W-:Y:S01]  /*0510*/  IMAD.WIDE R10, R21, 0x4, R10 ;  /* 0x00000004150a7825 */ /* 0x000fe200078e020a */
[----:B------:R-:W-:Y:S06]  /*0520*/  BAR.SYNC.DEFER_BLOCKING 0x0 ;  /* 0x0000000000007b1d */ /* 0x000fec0000010000 */
[----:B------:R1:W2:Y:S01]  /*0530*/  @P0 LDG.E.64 R12, desc[UR6][R10.64] ;  /* 0x000000060a0c0981 */ /* 0x0002a2000c1e1b00 */
[----:B------:R-:W-:Y:S01]  /*0540*/  FADD R16, R16, 9.9999997473787516356e-06 ;  /* 0x3727c5ac10107421 */ /* 0x000fe20000000000 */
[----:B------:R-:W-:-:S03]  /*0550*/  FADD R17, R17, 9.9999997473787516356e-06 ;  /* 0x3727c5ac11117421 */ /* 0x000fc60000000000 */
[----:B------:R-:W3:Y:S08]  /*0560*/  MUFU.SQRT R22, R16 ;  /* 0x0000001000167308 */ /* 0x000ef00000002000 */
[----:B------:R-:W4:Y:S01]  /*0570*/  MUFU.SQRT R23, R17 ;  /* 0x0000001100177308 */ /* 0x000f220000002000 */
[C---:B---3--:R-:W-:Y:S02]  /*0580*/  FSETP.GT.AND P3, PT, R22.reuse, 8.50705917302346158658e+37, PT ;  /* 0x7e8000001600780b */ /* 0x048fe40003f64000 */
[----:B------:R-:W-:-:S02]  /*0590*/  FSETP.GEU.AND P5, PT, R22, 1.175494350822287508e-38, PT ;  /* 0x008000001600780b */ /* 0x000fc40003fae000 */
[C---:B----4-:R-:W-:Y:S02]  /*05a0*/  FSETP.GT.AND P4, PT, R23.reuse, 8.50705917302346158658e+37, PT ;  /* 0x7e8000001700780b */ /* 0x050fe40003f84000 */
[----:B------:R-:W-:-:S07]  /*05b0*/  FSETP.GEU.AND P6, PT, R23, 1.175494350822287508e-38, PT ;  /* 0x008000001700780b */ /* 0x000fce0003fce000 */
[----:B------:R-:W-:-:S04]  /*05c0*/  @P3 FMUL R22, R22, 0.25 ;  /* 0x3e80000016163820 */ /* 0x000fc80000400000 */
[----:B------:R-:W-:Y:S01]  /*05d0*/  @!P5 FMUL R22, R22, 16777216 ;  /* 0x4b8000001616d820 */ /* 0x000fe20000400000 */
[----:B------:R-:W-:-:S04]  /*05e0*/  @P4 FMUL R23, R23, 0.25 ;  /* 0x3e80000017174820 */ /* 0x000fc80000400000 */
[----:B------:R-:W-:Y:S01]  /*05f0*/  @!P6 FMUL R23, R23, 16777216 ;  /* 0x4b8000001717e820 */ /* 0x000fe20000400000 */
[----:B------:R-:W3:Y:S01]  /*0600*/  MUFU.RCP R22, R22 ;  /* 0x0000001600167308 */ /* 0x000ee20000001000 */
[----:B0-----:R-:W-:-:S07]  /*0610*/  IMAD.MOV.U32 R0, RZ, RZ, 0x3e800000 ;  /* 0x3e800000ff007424 */ /* 0x001fce00078e00ff */
[----:B------:R-:W0:Y:S01]  /*0620*/  MUFU.RCP R23, R23 ;  /* 0x0000001700177308 */ /* 0x000e220000001000 */
[C---:B-1----:R-:W-:Y:S02]  /*0630*/  FSEL R11, R0.reuse, 1, P3 ;  /* 0x3f800000000b7808 */ /* 0x042fe40001800000 */
[----:B------:R-:W-:-:S03]  /*0640*/  FSEL R0, R0, 1, P4 ;  /* 0x3f80000000007808 */ /* 0x000fc60002000000 */
[----:B------:R-:W-:Y:S02]  /*0650*/  @!P5 FMUL R11, R11, 16777216 ;  /* 0x4b8000000b0bd820 */ /* 0x000fe40000400000 */
[----:B------:R-:W-:Y:S02]  /*0660*/  @!P6 FMUL R0, R0, 16777216 ;  /* 0x4b8000000000e820 */ /* 0x000fe40000400000 */
[----:B---3--:R-:W-:Y:S01]  /*0670*/  FMUL R11, R22, R11 ;  /* 0x0000000b160b7220 */ /* 0x008fe20000400000 */
[----:B------:R-:W-:Y:S01]  /*0680*/  LEA R10, R7, UR4, 0x2 ;  /* 0x00000004070a7c11 */ /* 0x000fe2000f8e10ff */
[----:B0-----:R-:W-:Y:S01]  /*0690*/  FMUL R0, R23, R0 ;  /* 0x0000000017007220 */ /* 0x001fe20000400000 */
[----:B--2---:R-:W-:Y:S01]  /*06a0*/  FADD R12, R12, -R14 ;  /* 0x8000000e0c0c7221 */ /* 0x004fe20000000000 */
[----:B------:R-:W-:-:S03]  /*06b0*/  FADD R13, R13, -R15 ;  /* 0x8000000f0d0d7221 */ /* 0x000fc60000000000 */
[----:B------:R-:W-:Y:S01]  /*06c0*/  FMUL R11, R12, R11 ;  /* 0x0000000b0c0b7220 */ /* 0x000fe20000400000 */
[----:B------:R-:W-:Y:S01]  /*06d0*/  FMUL R0, R13, R0 ;  /* 0x000000000d007220 */ /* 0x000fe20000400000 */
[C---:B------:R-:W-:Y:S01]  /*06e0*/  IMAD R15, R7.reuse, 0x4, R10 ;  /* 0x00000004070f7824 */ /* 0x040fe200078e020a */
[----:B------:R-:W-:Y:S01]  /*06f0*/  LOP3.LUT R7, R7, 0x80, RZ, 0xfc, !PT ;  /* 0x0000008007077812 */ /* 0x000fe200078efcff */
[----:B------:R-:W-:Y:S01]  /*0700*/  FFMA R8, R11, R8, R18 ;  /* 0x000000080b087223 */ /* 0x000fe20000000012 */
[----:B------:R-:W-:Y:S01]  /*0710*/  FFMA R9, R0, R9, R19 ;  /* 0x0000000900097223 */ /* 0x000fe20000000013 */
[C---:B------:R-:W-:Y:S02]  /*0720*/  LEA R11, R6.reuse, UR4, 0x2 ;  /* 0x00000004060b7c11 */ /* 0x040fe4000f8e10ff */
[C---:B------:R-:W-:Y:S02]  /*0730*/  LEA R0, R6.reuse, UR4, 0x2 ;  /* 0x0000000406007c11 */ /* 0x040fe4000f8e10ff */
[----:B------:R-:W-:Y:S01]  /*0740*/  LEA R16, R7, UR4, 0x3 ;  /* 0x0000000407107c11 */ /* 0x000fe2000f8e18ff */
[----:B------:R-:W-:-:S02]  /*0750*/  IMAD R14, R6, 0x4, R11 ;  /* 0x00000004060e7824 */ /* 0x000fc400078e020b */
[----:B------:R-:W0:Y:S01]  /*0760*/  LDS.64 R6, [R0] ;  /* 0x0000000000067984 */ /* 0x000e220000000a00 */
[----:B------:R-:W-:Y:S01]  /*0770*/  BAR.SYNC.DEFER_BLOCKING 0x0 ;  /* 0x0000000000007b1d */ /* 0x000fe20000010000 */
[C---:B------:R-:W-:Y:S02]  /*0780*/  FSETP.GEU.AND P3, PT, R8.reuse, RZ, PT ;  /* 0x000000ff0800720b */ /* 0x040fe40003f6e000 */
[----:B------:R-:W-:Y:S02]  /*0790*/  FSETP.GEU.AND P4, PT, R9, RZ, PT ;  /* 0x000000ff0900720b */ /* 0x000fe40003f8e000 */
[----:B------:R-:W-:-:S03]  /*07a0*/  FSEL R13, R8, RZ, P3 ;  /* 0x000000ff080d7208 */ /* 0x000fc60001800000 */
[----:B------:R-:W1:Y:S01]  /*07b0*/  LDC.64 R10, c[0x0][0x248] ;  /* 0x00009200ff0a7b82 */ /* 0x000e620000000a00 */
[----:B------:R-:W-:-:S07]  /*07c0*/  FSEL R12, R9, RZ, P4 ;  /* 0x000000ff090c7208 */ /* 0x000fce0002000000 */
[----:B------:R-:W2:Y:S01]  /*07d0*/  LDC.64 R8, c[0x0][0x250] ;  /* 0x00009400ff087b82 */ /* 0x000ea20000000a00 */
[----:B------:R-:W-:Y:S04]  /*07e0*/  STS [R14], R13 ;  /* 0x0000000d0e007388 */ /* 0x000fe80000000800 */
[----:B------:R-:W-:Y:S03]  /*07f0*/  STS [R14+0x8], R12 ;  /* 0x0000080c0e007388 */ /* 0x000fe60000000800 */
[----:B------:R-:W-:Y:S06]  /*0800*/  BAR.SYNC.DEFER_BLOCKING 0x0 ;  /* 0x0000000000007b1d */ /* 0x000fec0000010000 */
[----:B------:R-:W3:Y:S04]  /*0810*/  LDS R15, [R15] ;  /* 0x000000000f0f7984 */ /* 0x000ee80000000800 */
[----:B------:R-:W4:Y:S01]  /*0820*/  LDS R17, [R16] ;  /* 0x0000000010117984 */ /* 0x000f220000000800 */
[----:B------:R-:W-:-:S02]  /*0830*/  IMAD R18, R2, 0x80, R3 ;  /* 0x0000008002127824 */ /* 0x000fc400078e0203 */
[----:B-1----:R-:W-:-:S04]  /*0840*/  IMAD.WIDE R2, R5, 0x4, R10 ;  /* 0x0000000405027825 */ /* 0x002fc800078e020a */
[----:B------:R-:W-:-:S04]  /*0850*/  IMAD.WIDE R4, R4, 0x4, R10 ;  /* 0x0000000404047825 */ /* 0x000fc800078e020a */
[----:B------:R-:W-:Y:S02]  /*0860*/  IMAD.IADD R21, R21, 0x1, R18 ;  /* 0x0000000115157824 */ /* 0x000fe400078e0212 */
[----:B0-----:R-:W-:Y:S01]  /*0870*/  FADD R6, R6, R13 ;  /* 0x0000000d06067221 */ /* 0x001fe20000000000 */
[----:B------:R-:W-:Y:S01]  /*0880*/  FADD R7, R7, R12 ;  /* 0x0000000c07077221 */ /* 0x000fe20000000000 */
[----:B--2---:R-:W-:Y:S01]  /*0890*/  IMAD.WIDE R8, R21, 0x4, R8 ;  /* 0x0000000415087825 */ /* 0x004fe200078e0208 */
[----:B---3--:R0:W-:Y:S04]  /*08a0*/  @P2 STG.E desc[UR6][R2.64], R15 ;  /* 0x0000000f02002986 */ /* 0x0081e8000c101906 */
[----:B----4-:R0:W-:Y:S02]  /*08b0*/  @P1 STG.E desc[UR6][R4.64], R17 ;  /* 0x0000001104001986 */ /* 0x0101e4000c101906 */
[----:B0-----:R-:W-:Y:S05]  /*08c0*/  @!P0 EXIT ;  /* 0x000000000000894d */ /* 0x001fea0003800000 */
[----:B------:R-:W-:Y:S01]  /*08d0*/  STG.E.64 desc[UR6][R8.64], R6 ;  /* 0x0000000608007986 */ /* 0x000fe2000c101b06 */
[----:B------:R-:W-:Y:S05]  /*08e0*/  EXIT ;  /* 0x000000000000794d */ /* 0x000fea0003800000 */
.L_x_0:
[----:B------:R-:W-:-:S00]  /*08f0*/  BRA `(.L_x_0) ;  /* 0xfffffffc00fc7947 */ /* 0x000fc0000383ffff */
[----:B------:R-:W-:-:S00]  /*0900*/  NOP ;  /* 0x0000000000007918 */ /* 0x000fc00000000000 */
[----:B------:R-:W-:-:S00]  /*0910*/  NOP ;  /* 0x0000000000007918 */ /* 0x000fc00000000000 */
[----:B------:R-:W-:-:S00]  /*0920*/  NOP ;  /* 0x0000000000007918 */ /* 0x000fc00000000000 */
[----:B------:R-:W-:-:S00]  /*0930*/  NOP ;  /* 0x0000000000007918 */ /* 0x000fc00000000000 */
[----:B------:R-:W-:-:S00]  /*0940*/  NOP ;  /* 0x0000000000007918 */ /* 0x000fc00000000000 */
[----:B------:R-:W-:-:S00]  /*0950*/  NOP ;  /* 0x0000000000007918 */ /* 0x000fc00000000000 */
[----:B------:R-:W-:-:S00]  /*0960*/  NOP ;  /* 0x0000000000007918 */ /* 0x000fc00000000000 */
[----:B------:R-:W-:-:S00]  /*0970*/  NOP ;  /* 0x0000000000007918 */ /* 0x000fc00000000000 */
.L_x_1:


//--------------------- .nv.global.init           --------------------------
	.section	.nv.global.init,"aw",@progbits
.nv.global.init:
	.type		_$_str,@object
	.size		_$_str,(_$_str_$_2 - _$_str)
_$_str:
        /*0000*/ 	.byte	0x5f, 0x5f, 0x43, 0x55, 0x44, 0x41, 0x5f, 0x46, 0x54, 0x5a, 0x00
	.type		_$_str_$_2,@object
	.size		_$_str_$_2,(.L_1 - _$_str_$_2)
_$_str_$_2:
        /*000b*/ 	.byte	0x5f, 0x5f, 0x43, 0x55, 0x44, 0x41, 0x5f, 0x50, 0x52, 0x45, 0x43, 0x5f, 0x53, 0x51, 0x52, 0x54
        /*001b*/ 	.byte	0x00
.L_1:


//--------------------- .nv.shared.triton_poi_fused__native_batch_norm_legit_no_training__unsafe_index_add_relu_7 --------------------------
	.section	.nv.shared.triton_poi_fused__native_batch_norm_legit_no_training__unsafe_index_add_relu_7,"aw",@nobits
	.sectionflags	@""
	.align	16
	.zero		1024


//--------------------- .nv.constant0.triton_poi_fused__native_batch_norm_legit_no_training__unsafe_index_add_relu_7 --------------------------
	.section	.nv.constant0.triton_poi_fused__native_batch_norm_legit_no_training__unsafe_index_add_relu_7,"a",@progbits
	.sectionflags	@""
	.align	4
.nv.constant0.triton_poi_fused__native_batch_norm_legit_no_training__unsafe_index_add_relu_7:
	.zero		608
